//
// Generated by NVIDIA NVVM Compiler
//
// Compiler Build ID: CL-36424714
// Cuda compilation tools, release 13.0, V13.0.88
// Based on NVVM 20.0.0
//

.version 9.0
.target sm_100
.address_size 64

	// .globl	_Z11reductionV1Pii
// _ZZ11reductionV2PiiE5ds_in has been demoted
// _ZZ11reductionV3PiiE5ds_in has been demoted
// _ZZ11reductionV4PiiE5ds_in has been demoted

.visible .entry _Z11reductionV1Pii(
	.param .u64 .ptr .align 1 _Z11reductionV1Pii_param_0,
	.param .u32 _Z11reductionV1Pii_param_1
)
{
	.reg .pred 	%p<10>;
	.reg .b32 	%r<28>;
	.reg .b64 	%rd<5>;

	ld.param.u64 	%rd2, [_Z11reductionV1Pii_param_0];
	ld.param.u32 	%r6, [_Z11reductionV1Pii_param_1];
	mov.u32 	%r1, %tid.x;
	mov.u32 	%r2, %ntid.x;
	mov.u32 	%r7, %ctaid.x;
	mul.lo.s32 	%r3, %r2, %r7;
	add.s32 	%r4, %r3, %r1;
	setp.ge.s32 	%p1, %r4, %r6;
	@%p1 bra 	$L__BB0_14;
	cvta.to.global.u64 	%rd3, %rd2;
	add.s32 	%r5, %r3, %r2;
	mul.wide.s32 	%rd4, %r4, 4;
	add.s64 	%rd1, %rd3, %rd4;
	and.b32  	%r8, %r1, 1;
	setp.eq.b32 	%p2, %r8, 1;
	@%p2 bra 	$L__BB0_4;
	add.s32 	%r9, %r4, 1;
	setp.ge.u32 	%p3, %r9, %r5;
	@%p3 bra 	$L__BB0_4;
	ld.global.u32 	%r10, [%rd1+4];
	ld.global.u32 	%r11, [%rd1];
	add.s32 	%r12, %r11, %r10;
	st.global.u32 	[%rd1], %r12;
$L__BB0_4:
	bar.sync 	0;
	and.b32  	%r13, %r1, 3;
	setp.ne.s32 	%p4, %r13, 0;
	@%p4 bra 	$L__BB0_7;
	add.s32 	%r14, %r4, 2;
	setp.ge.u32 	%p5, %r14, %r5;
	@%p5 bra 	$L__BB0_7;
	ld.global.u32 	%r15, [%rd1+8];
	ld.global.u32 	%r16, [%rd1];
	add.s32 	%r17, %r16, %r15;
	st.global.u32 	[%rd1], %r17;
$L__BB0_7:
	bar.sync 	0;
	and.b32  	%r18, %r1, 7;
	setp.ne.s32 	%p6, %r18, 0;
	@%p6 bra 	$L__BB0_10;
	add.s32 	%r19, %r4, 4;
	setp.ge.u32 	%p7, %r19, %r5;
	@%p7 bra 	$L__BB0_10;
	ld.global.u32 	%r20, [%rd1+16];
	ld.global.u32 	%r21, [%rd1];
	add.s32 	%r22, %r21, %r20;
	st.global.u32 	[%rd1], %r22;
$L__BB0_10:
	bar.sync 	0;
	and.b32  	%r23, %r1, 15;
	setp.ne.s32 	%p8, %r23, 0;
	@%p8 bra 	$L__BB0_13;
	add.s32 	%r24, %r4, 8;
	setp.ge.u32 	%p9, %r24, %r5;
	@%p9 bra 	$L__BB0_13;
	ld.global.u32 	%r25, [%rd1+32];
	ld.global.u32 	%r26, [%rd1];
	add.s32 	%r27, %r26, %r25;
	st.global.u32 	[%rd1], %r27;
$L__BB0_13:
	bar.sync 	0;
$L__BB0_14:
	ret;

}
	// .globl	_Z11reductionV2Pii
.visible .entry _Z11reductionV2Pii(
	.param .u64 .ptr .align 1 _Z11reductionV2Pii_param_0,
	.param .u32 _Z11reductionV2Pii_param_1
)
{
	.reg .pred 	%p<9>;
	.reg .b32 	%r<30>;
	.reg .b64 	%rd<5>;
	// demoted variable
	.shared .align 4 .b8 _ZZ11reductionV2PiiE5ds_in[64];
	ld.param.u64 	%rd2, [_Z11reductionV2Pii_param_0];
	ld.param.u32 	%r6, [_Z11reductionV2Pii_param_1];
	cvta.to.global.u64 	%rd3, %rd2;
	mov.u32 	%r1, %tid.x;
	mov.u32 	%r8, %ntid.x;
	mov.u32 	%r9, %ctaid.x;
	mad.lo.s32 	%r2, %r8, %r9, %r1;
	setp.ge.s32 	%p1, %r2, %r6;
	mul.wide.s32 	%rd4, %r2, 4;
	add.s64 	%rd1, %rd3, %rd4;
	mov.b32 	%r29, 0;
	@%p1 bra 	$L__BB1_2;
	ld.global.u32 	%r29, [%rd1];
$L__BB1_2:
	shl.b32 	%r10, %r1, 2;
	mov.u32 	%r11, _ZZ11reductionV2PiiE5ds_in;
	add.s32 	%r5, %r11, %r10;
	st.shared.u32 	[%r5], %r29;
	bar.sync 	0;
	and.b32  	%r12, %r1, 1;
	setp.eq.b32 	%p2, %r12, 1;
	@%p2 bra 	$L__BB1_4;
	ld.shared.u32 	%r13, [%r5+4];
	ld.shared.u32 	%r14, [%r5];
	add.s32 	%r15, %r14, %r13;
	st.shared.u32 	[%r5], %r15;
$L__BB1_4:
	bar.sync 	0;
	and.b32  	%r16, %r1, 3;
	setp.ne.s32 	%p3, %r16, 0;
	@%p3 bra 	$L__BB1_6;
	ld.shared.u32 	%r17, [%r5+8];
	ld.shared.u32 	%r18, [%r5];
	add.s32 	%r19, %r18, %r17;
	st.shared.u32 	[%r5], %r19;
$L__BB1_6:
	bar.sync 	0;
	and.b32  	%r20, %r1, 7;
	setp.ne.s32 	%p4, %r20, 0;
	@%p4 bra 	$L__BB1_8;
	ld.shared.u32 	%r21, [%r5+16];
	ld.shared.u32 	%r22, [%r5];
	add.s32 	%r23, %r22, %r21;
	st.shared.u32 	[%r5], %r23;
$L__BB1_8:
	bar.sync 	0;
	and.b32  	%r24, %r1, 15;
	setp.ne.s32 	%p5, %r24, 0;
	@%p5 bra 	$L__BB1_10;
	ld.shared.u32 	%r25, [%r5+32];
	ld.shared.u32 	%r26, [%r5];
	add.s32 	%r27, %r26, %r25;
	st.shared.u32 	[%r5], %r27;
$L__BB1_10:
	setp.ge.s32 	%p6, %r2, %r6;
	bar.sync 	0;
	setp.ne.s32 	%p7, %r1, 0;
	or.pred  	%p8, %p7, %p6;
	@%p8 bra 	$L__BB1_12;
	ld.shared.u32 	%r28, [_ZZ11reductionV2PiiE5ds_in];
	st.global.u32 	[%rd1], %r28;
$L__BB1_12:
	ret;

}
	// .globl	_Z11reductionV3Pii
.visible .entry _Z11reductionV3Pii(
	.param .u64 .ptr .align 1 _Z11reductionV3Pii_param_0,
	.param .u32 _Z11reductionV3Pii_param_1
)
{
	.reg .pred 	%p<9>;
	.reg .b32 	%r<30>;
	.reg .b64 	%rd<5>;
	// demoted variable
	.shared .align 4 .b8 _ZZ11reductionV3PiiE5ds_in[64];
	ld.param.u64 	%rd2, [_Z11reductionV3Pii_param_0];
	ld.param.u32 	%r6, [_Z11reductionV3Pii_param_1];
	cvta.to.global.u64 	%rd3, %rd2;
	mov.u32 	%r1, %tid.x;
	mov.u32 	%r8, %ntid.x;
	mov.u32 	%r9, %ctaid.x;
	mad.lo.s32 	%r2, %r8, %r9, %r1;
	setp.ge.s32 	%p1, %r2, %r6;
	mul.wide.s32 	%rd4, %r2, 4;
	add.s64 	%rd1, %rd3, %rd4;
	mov.b32 	%r29, 0;
	@%p1 bra 	$L__BB2_2;
	ld.global.u32 	%r29, [%rd1];
$L__BB2_2:
	shl.b32 	%r10, %r1, 2;
	mov.u32 	%r11, _ZZ11reductionV3PiiE5ds_in;
	add.s32 	%r5, %r11, %r10;
	st.shared.u32 	[%r5], %r29;
	bar.sync 	0;
	setp.gt.u32 	%p2, %r1, 7;
	@%p2 bra 	$L__BB2_4;
	add.s32 	%r13, %r5, %r10;
	ld.shared.u32 	%r14, [%r13+4];
	ld.shared.u32 	%r15, [%r13];
	add.s32 	%r16, %r15, %r14;
	st.shared.u32 	[%r13], %r16;
$L__BB2_4:
	bar.sync 	0;
	setp.gt.u32 	%p3, %r1, 3;
	@%p3 bra 	$L__BB2_6;
	mad.lo.s32 	%r17, %r1, 12, %r5;
	ld.shared.u32 	%r18, [%r17+8];
	ld.shared.u32 	%r19, [%r17];
	add.s32 	%r20, %r19, %r18;
	st.shared.u32 	[%r17], %r20;
$L__BB2_6:
	bar.sync 	0;
	setp.gt.u32 	%p4, %r1, 1;
	@%p4 bra 	$L__BB2_8;
	mad.lo.s32 	%r21, %r1, 28, %r5;
	ld.shared.u32 	%r22, [%r21+16];
	ld.shared.u32 	%r23, [%r21];
	add.s32 	%r24, %r23, %r22;
	st.shared.u32 	[%r21], %r24;
$L__BB2_8:
	bar.sync 	0;
	setp.ne.s32 	%p5, %r1, 0;
	@%p5 bra 	$L__BB2_10;
	ld.shared.u32 	%r25, [_ZZ11reductionV3PiiE5ds_in+32];
	ld.shared.u32 	%r26, [_ZZ11reductionV3PiiE5ds_in];
	add.s32 	%r27, %r26, %r25;
	st.shared.u32 	[_ZZ11reductionV3PiiE5ds_in], %r27;
$L__BB2_10:
	setp.ne.s32 	%p6, %r1, 0;
	setp.ge.s32 	%p7, %r2, %r6;
	bar.sync 	0;
	or.pred  	%p8, %p6, %p7;
	@%p8 bra 	$L__BB2_12;
	ld.shared.u32 	%r28, [_ZZ11reductionV3PiiE5ds_in];
	st.global.u32 	[%rd1], %r28;
$L__BB2_12:
	ret;

}
	// .globl	_Z11reductionV4Pii
.visible .entry _Z11reductionV4Pii(
	.param .u64 .ptr .align 1 _Z11reductionV4Pii_param_0,
	.param .u32 _Z11reductionV4Pii_param_1
)
{
	.reg .pred 	%p<10>;
	.reg .b32 	%r<29>;
	.reg .b64 	%rd<5>;
	// demoted variable
	.shared .align 4 .b8 _ZZ11reductionV4PiiE5ds_in[64];
	ld.param.u64 	%rd2, [_Z11reductionV4Pii_param_0];
	ld.param.u32 	%r6, [_Z11reductionV4Pii_param_1];
	cvta.to.global.u64 	%rd3, %rd2;
	mov.u32 	%r1, %tid.x;
	mov.u32 	%r8, %ntid.x;
	mov.u32 	%r9, %ctaid.x;
	mad.lo.s32 	%r2, %r8, %r9, %r1;
	setp.ge.s32 	%p1, %r2, %r6;
	mul.wide.s32 	%rd4, %r2, 4;
	add.s64 	%rd1, %rd3, %rd4;
	mov.b32 	%r28, 0;
	@%p1 bra 	$L__BB3_2;
	ld.global.u32 	%r28, [%rd1];
$L__BB3_2:
	shl.b32 	%r10, %r1, 2;
	mov.u32 	%r11, _ZZ11reductionV4PiiE5ds_in;
	add.s32 	%r5, %r11, %r10;
	st.shared.u32 	[%r5], %r28;
	bar.sync 	0;
	setp.gt.u32 	%p2, %r1, 15;
	@%p2 bra 	$L__BB3_4;
	ld.shared.u32 	%r12, [%r5+64];
	ld.shared.u32 	%r13, [%r5];
	add.s32 	%r14, %r13, %r12;
	st.shared.u32 	[%r5], %r14;
$L__BB3_4:
	bar.sync 	0;
	setp.gt.u32 	%p3, %r1, 7;
	@%p3 bra 	$L__BB3_6;
	ld.shared.u32 	%r15, [%r5+32];
	ld.shared.u32 	%r16, [%r5];
	add.s32 	%r17, %r16, %r15;
	st.shared.u32 	[%r5], %r17;
$L__BB3_6:
	bar.sync 	0;
	setp.gt.u32 	%p4, %r1, 3;
	@%p4 bra 	$L__BB3_8;
	ld.shared.u32 	%r18, [%r5+16];
	ld.shared.u32 	%r19, [%r5];
	add.s32 	%r20, %r19, %r18;
	st.shared.u32 	[%r5], %r20;
$L__BB3_8:
	bar.sync 	0;
	setp.gt.u32 	%p5, %r1, 1;
	@%p5 bra 	$L__BB3_10;
	ld.shared.u32 	%r21, [%r5+8];
	ld.shared.u32 	%r22, [%r5];
	add.s32 	%r23, %r22, %r21;
	st.shared.u32 	[%r5], %r23;
$L__BB3_10:
	bar.sync 	0;
	setp.ne.s32 	%p6, %r1, 0;
	@%p6 bra 	$L__BB3_12;
	ld.shared.u32 	%r24, [_ZZ11reductionV4PiiE5ds_in+4];
	ld.shared.u32 	%r25, [%r5];
	add.s32 	%r26, %r25, %r24;
	st.shared.u32 	[%r5], %r26;
$L__BB3_12:
	setp.ne.s32 	%p7, %r1, 0;
	setp.ge.s32 	%p8, %r2, %r6;
	bar.sync 	0;
	or.pred  	%p9, %p7, %p8;
	@%p9 bra 	$L__BB3_14;
	ld.shared.u32 	%r27, [_ZZ11reductionV4PiiE5ds_in];
	st.global.u32 	[%rd1], %r27;
$L__BB3_14:
	ret;

}


// ===== COMPILED SASS (sm_100) =====

	.target	sm_100

	.elftype	@"ET_EXEC"


//--------------------- .note.nv.tkinfo           --------------------------
	.section	.note.nv.tkinfo,"",@"SHT_NOTE"
	.sectionflags	@"SHF_NOTE_NV_TKINFO"
	.tkinfo
        /*0018*/ 	.word	0x00000002
        /*0030*/ 	.string	""
        /*0030*/ 	.string	"ptxas"
        /*0030*/ 	.string	"Cuda compilation tools, release 13.0, V13.0.88"
        /*0030*/ 	.string	"Build cuda_13.0.r13.0/compiler.36424714_0"
        /*0030*/ 	.string	"-arch sm_100 -m 64 "



//--------------------- .note.nv.cuinfo           --------------------------
	.section	.note.nv.cuinfo,"",@"SHT_NOTE"
	.sectionflags	@"SHF_NOTE_NV_CUINFO"
        /*0018*/ 	.short	0x0002
        /*001a*/ 	.short	0x0064
        /*001c*/ 	.short	0x0082
	.zero		2


//--------------------- .nv.info                  --------------------------
	.section	.nv.info,"",@"SHT_CUDA_INFO"
	.align	4


	//----- nvinfo : EIATTR_REGCOUNT
	.align		4
        /*0000*/ 	.byte	0x04, 0x2f
        /*0002*/ 	.short	(.L_1 - .L_0)
	.align		4
.L_0:
        /*0004*/ 	.word	index@(_Z11reductionV1Pii)
        /*0008*/ 	.word	0x0000000a


	//----- nvinfo : EIATTR_FRAME_SIZE
	.align		4
.L_1:
        /*000c*/ 	.byte	0x04, 0x11
        /*000e*/ 	.short	(.L_3 - .L_2)
	.align		4
.L_2:
        /*0010*/ 	.word	index@(_Z11reductionV1Pii)
        /*0014*/ 	.word	0x00000000


	//----- nvinfo : EIATTR_REGCOUNT
	.align		4
.L_3:
        /*0018*/ 	.byte	0x04, 0x2f
        /*001a*/ 	.short	(.L_5 - .L_4)
	.align		4
.L_4:
        /*001c*/ 	.word	index@(_Z11reductionV2Pii)
        /*0020*/ 	.word	0x0000000b


	//----- nvinfo : EIATTR_FRAME_SIZE
	.align		4
.L_5:
        /*0024*/ 	.byte	0x04, 0x11
        /*0026*/ 	.short	(.L_7 - .L_6)
	.align		4
.L_6:
        /*0028*/ 	.word	index@(_Z11reductionV2Pii)
        /*002c*/ 	.word	0x00000000


	//----- nvinfo : EIATTR_REGCOUNT
	.align		4
.L_7:
        /*0030*/ 	.byte	0x04, 0x2f
        /*0032*/ 	.short	(.L_9 - .L_8)
	.align		4
.L_8:
        /*0034*/ 	.word	index@(_Z11reductionV3Pii)
        /*0038*/ 	.word	0x0000000e


	//----- nvinfo : EIATTR_FRAME_SIZE
	.align		4
.L_9:
        /*003c*/ 	.byte	0x04, 0x11
        /*003e*/ 	.short	(.L_11 - .L_10)
	.align		4
.L_10:
        /*0040*/ 	.word	index@(_Z11reductionV3Pii)
        /*0044*/ 	.word	0x00000000


	//----- nvinfo : EIATTR_REGCOUNT
	.align		4
.L_11:
        /*0048*/ 	.byte	0x04, 0x2f
        /*004a*/ 	.short	(.L_13 - .L_12)
	.align		4
.L_12:
        /*004c*/ 	.word	index@(_Z11reductionV4Pii)
        /*0050*/ 	.word	0x0000000b


	//----- nvinfo : EIATTR_FRAME_SIZE
	.align		4
.L_13:
        /*0054*/ 	.byte	0x04, 0x11
        /*0056*/ 	.short	(.L_15 - .L_14)
	.align		4
.L_14:
        /*0058*/ 	.word	index@(_Z11reductionV4Pii)
        /*005c*/ 	.word	0x00000000


	//----- nvinfo : EIATTR_MIN_STACK_SIZE
	.align		4
.L_15:
        /*0060*/ 	.byte	0x04, 0x12
        /*0062*/ 	.short	(.L_17 - .L_16)
	.align		4
.L_16:
        /*0064*/ 	.word	index@(_Z11reductionV4Pii)
        /*0068*/ 	.word	0x00000000


	//----- nvinfo : EIATTR_MIN_STACK_SIZE
	.align		4
.L_17:
        /*006c*/ 	.byte	0x04, 0x12
        /*006e*/ 	.short	(.L_19 - .L_18)
	.align		4
.L_18:
        /*0070*/ 	.word	index@(_Z11reductionV3Pii)
        /*0074*/ 	.word	0x00000000


	//----- nvinfo : EIATTR_MIN_STACK_SIZE
	.align		4
.L_19:
        /*0078*/ 	.byte	0x04, 0x12
        /*007a*/ 	.short	(.L_21 - .L_20)
	.align		4
.L_20:
        /*007c*/ 	.word	index@(_Z11reductionV2Pii)
        /*0080*/ 	.word	0x00000000


	//----- nvinfo : EIATTR_MIN_STACK_SIZE
	.align		4
.L_21:
        /*0084*/ 	.byte	0x04, 0x12
        /*0086*/ 	.short	(.L_23 - .L_22)
	.align		4
.L_22:
        /*0088*/ 	.word	index@(_Z11reductionV1Pii)
        /*008c*/ 	.word	0x00000000
.L_23:


//--------------------- .nv.compat                --------------------------
	.section	.nv.compat,"",@"SHT_CUDA_COMPAT_INFO"
	.align	4
        /*0000*/ 	.byte	0x02, 0x09, 0x00, 0x00, 0x02, 0x02, 0x01, 0x00, 0x02, 0x05, 0x05, 0x00, 0x03, 0x07, 0x01, 0x01
        /*0010*/ 	.byte	0x02, 0x03, 0x00, 0x00, 0x02, 0x06, 0x01, 0x00, 0x04, 0x0b, 0x08, 0x00, 0x09, 0x00, 0x00, 0x00
        /*0020*/ 	.byte	0x00, 0x00, 0x00, 0x00


//--------------------- .nv.info._Z11reductionV4Pii --------------------------
	.section	.nv.info._Z11reductionV4Pii,"",@"SHT_CUDA_INFO"
	.sectionflags	@""
	.align	4


	//----- nvinfo : EIATTR_CUDA_API_VERSION
	.align		4
        /*0000*/ 	.byte	0x04, 0x37
        /*0002*/ 	.short	(.L_25 - .L_24)
.L_24:
        /*0004*/ 	.word	0x00000082


	//----- nvinfo : EIATTR_KPARAM_INFO
	.align		4
.L_25:
        /*0008*/ 	.byte	0x04, 0x17
        /*000a*/ 	.short	(.L_27 - .L_26)
.L_26:
        /*000c*/ 	.word	0x00000000
        /*0010*/ 	.short	0x0001
        /*0012*/ 	.short	0x0008
        /*0014*/ 	.byte	0x00, 0xf0, 0x11, 0x00


	//----- nvinfo : EIATTR_KPARAM_INFO
	.align		4
.L_27:
        /*0018*/ 	.byte	0x04, 0x17
        /*001a*/ 	.short	(.L_29 - .L_28)
.L_28:
        /*001c*/ 	.word	0x00000000
        /*0020*/ 	.short	0x0000
        /*0022*/ 	.short	0x0000
        /*0024*/ 	.byte	0x00, 0xf5, 0x21, 0x00


	//----- nvinfo : EIATTR_SPARSE_MMA_MASK
	.align		4
.L_29:
        /*0028*/ 	.byte	0x03, 0x50
        /*002a*/ 	.short	0x0000


	//----- nvinfo : EIATTR_MAXREG_COUNT
	.align		4
        /*002c*/ 	.byte	0x03, 0x1b
        /*002e*/ 	.short	0x00ff


	//----- nvinfo : EIATTR_NUM_BARRIERS
	.align		4
        /*0030*/ 	.byte	0x02, 0x4c
        /*0032*/ 	.byte	0x01
	.zero		1


	//----- nvinfo : EIATTR_MERCURY_ISA_VERSION
	.align		4
        /*0034*/ 	.byte	0x03, 0x5f
        /*0036*/ 	.short	0x0101


	//----- nvinfo : EIATTR_VRC_CTA_INIT_COUNT
	.align		4
        /*0038*/ 	.byte	0x02, 0x4a
	.zero		1
	.zero		1


	//----- nvinfo : EIATTR_EXIT_INSTR_OFFSETS
	.align		4
        /*003c*/ 	.byte	0x04, 0x1c
        /*003e*/ 	.short	(.L_31 - .L_30)


	//   ....[0]....
.L_30:
        /*0040*/ 	.word	0x00000310


	//   ....[1]....
        /*0044*/ 	.word	0x00000340


	//----- nvinfo : EIATTR_CBANK_PARAM_SIZE
	.align		4
.L_31:
        /*0048*/ 	.byte	0x03, 0x19
        /*004a*/ 	.short	0x000c


	//----- nvinfo : EIATTR_PARAM_CBANK
	.align		4
        /*004c*/ 	.byte	0x04, 0x0a
        /*004e*/ 	.short	(.L_33 - .L_32)
	.align		4
.L_32:
        /*0050*/ 	.word	index@(.nv.constant0._Z11reductionV4Pii)
        /*0054*/ 	.short	0x0380
        /*0056*/ 	.short	0x000c


	//----- nvinfo : EIATTR_SW_WAR
	.align		4
.L_33:
        /*0058*/ 	.byte	0x04, 0x36
        /*005a*/ 	.short	(.L_35 - .L_34)
.L_34:
        /*005c*/ 	.word	0x00000008
.L_35:


//--------------------- .nv.info._Z11reductionV3Pii --------------------------
	.section	.nv.info._Z11reductionV3Pii,"",@"SHT_CUDA_INFO"
	.sectionflags	@""
	.align	4


	//----- nvinfo : EIATTR_CUDA_API_VERSION
	.align		4
        /*0000*/ 	.byte	0x04, 0x37
        /*0002*/ 	.short	(.L_37 - .L_36)
.L_36:
        /*0004*/ 	.word	0x00000082


	//----- nvinfo : EIATTR_KPARAM_INFO
	.align		4
.L_37:
        /*0008*/ 	.byte	0x04, 0x17
        /*000a*/ 	.short	(.L_39 - .L_38)
.L_38:
        /*000c*/ 	.word	0x00000000
        /*0010*/ 	.short	0x0001
        /*0012*/ 	.short	0x0008
        /*0014*/ 	.byte	0x00, 0xf0, 0x11, 0x00


	//----- nvinfo : EIATTR_KPARAM_INFO
	.align		4
.L_39:
        /*0018*/ 	.byte	0x04, 0x17
        /*001a*/ 	.short	(.L_41 - .L_40)
.L_40:
        /*001c*/ 	.word	0x00000000
        /*0020*/ 	.short	0x0000
        /*0022*/ 	.short	0x0000
        /*0024*/ 	.byte	0x00, 0xf5, 0x21, 0x00


	//----- nvinfo : EIATTR_SPARSE_MMA_MASK
	.align		4
.L_41:
        /*0028*/ 	.byte	0x03, 0x50
        /*002a*/ 	.short	0x0000


	//----- nvinfo : EIATTR_MAXREG_COUNT
	.align		4
        /*002c*/ 	.byte	0x03, 0x1b
        /*002e*/ 	.short	0x00ff


	//----- nvinfo : EIATTR_NUM_BARRIERS
	.align		4
        /*0030*/ 	.byte	0x02, 0x4c
        /*0032*/ 	.byte	0x01
	.zero		1


	//----- nvinfo : EIATTR_MERCURY_ISA_VERSION
	.align		4
        /*0034*/ 	.byte	0x03, 0x5f
        /*0036*/ 	.short	0x0101


	//----- nvinfo : EIATTR_VRC_CTA_INIT_COUNT
	.align		4
        /*0038*/ 	.byte	0x02, 0x4a
	.zero		1
	.zero		1


	//----- nvinfo : EIATTR_EXIT_INSTR_OFFSETS
	.align		4
        /*003c*/ 	.byte	0x04, 0x1c
        /*003e*/ 	.short	(.L_43 - .L_42)


	//   ....[0]....
.L_42:
        /*0040*/ 	.word	0x000002e0


	//   ....[1]....
        /*0044*/ 	.word	0x00000310


	//----- nvinfo : EIATTR_CBANK_PARAM_SIZE
	.align		4
.L_43:
        /*0048*/ 	.byte	0x03, 0x19
        /*004a*/ 	.short	0x000c


	//----- nvinfo : EIATTR_PARAM_CBANK
	.align		4
        /*004c*/ 	.byte	0x04, 0x0a
        /*004e*/ 	.short	(.L_45 - .L_44)
	.align		4
.L_44:
        /*0050*/ 	.word	index@(.nv.constant0._Z11reductionV3Pii)
        /*0054*/ 	.short	0x0380
        /*0056*/ 	.short	0x000c


	//----- nvinfo : EIATTR_SW_WAR
	.align		4
.L_45:
        /*0058*/ 	.byte	0x04, 0x36
        /*005a*/ 	.short	(.L_47 - .L_46)
.L_46:
        /*005c*/ 	.word	0x00000008
.L_47:


//--------------------- .nv.info._Z11reductionV2Pii --------------------------
	.section	.nv.info._Z11reductionV2Pii,"",@"SHT_CUDA_INFO"
	.sectionflags	@""
	.align	4


	//----- nvinfo : EIATTR_CUDA_API_VERSION
	.align		4
        /*0000*/ 	.byte	0x04, 0x37
        /*0002*/ 	.short	(.L_49 - .L_48)
.L_48:
        /*0004*/ 	.word	0x00000082


	//----- nvinfo : EIATTR_KPARAM_INFO
	.align		4
.L_49:
        /*0008*/ 	.byte	0x04, 0x17
        /*000a*/ 	.short	(.L_51 - .L_50)
.L_50:
        /*000c*/ 	.word	0x00000000
        /*0010*/ 	.short	0x0001
        /*0012*/ 	.short	0x0008
        /*0014*/ 	.byte	0x00, 0xf0, 0x11, 0x00


	//----- nvinfo : EIATTR_KPARAM_INFO
	.align		4
.L_51:
        /*0018*/ 	.byte	0x04, 0x17
        /*001a*/ 	.short	(.L_53 - .L_52)
.L_52:
        /*001c*/ 	.word	0x00000000
        /*0020*/ 	.short	0x0000
        /*0022*/ 	.short	0x0000
        /*0024*/ 	.byte	0x00, 0xf5, 0x21, 0x00


	//----- nvinfo : EIATTR_SPARSE_MMA_MASK
	.align		4
.L_53:
        /*0028*/ 	.byte	0x03, 0x50
        /*002a*/ 	.short	0x0000


	//----- nvinfo : EIATTR_MAXREG_COUNT
	.align		4
        /*002c*/ 	.byte	0x03, 0x1b
        /*002e*/ 	.short	0x00ff


	//----- nvinfo : EIATTR_NUM_BARRIERS
	.align		4
        /*0030*/ 	.byte	0x02, 0x4c
        /*0032*/ 	.byte	0x01
	.zero		1


	//----- nvinfo : EIATTR_MERCURY_ISA_VERSION
	.align		4
        /*0034*/ 	.byte	0x03, 0x5f
        /*0036*/ 	.short	0x0101


	//----- nvinfo : EIATTR_VRC_CTA_INIT_COUNT
	.align		4
        /*0038*/ 	.byte	0x02, 0x4a
	.zero		1
	.zero		1


	//----- nvinfo : EIATTR_EXIT_INSTR_OFFSETS
	.align		4
        /*003c*/ 	.byte	0x04, 0x1c
        /*003e*/ 	.short	(.L_55 - .L_54)


	//   ....[0]....
.L_54:
        /*0040*/ 	.word	0x000002c0


	//   ....[1]....
        /*0044*/ 	.word	0x000002f0


	//----- nvinfo : EIATTR_CBANK_PARAM_SIZE
	.align		4
.L_55:
        /*0048*/ 	.byte	0x03, 0x19
        /*004a*/ 	.short	0x000c


	//----- nvinfo : EIATTR_PARAM_CBANK
	.align		4
        /*004c*/ 	.byte	0x04, 0x0a
        /*004e*/ 	.short	(.L_57 - .L_56)
	.align		4
.L_56:
        /*0050*/ 	.word	index@(.nv.constant0._Z11reductionV2Pii)
        /*0054*/ 	.short	0x0380
        /*0056*/ 	.short	0x000c


	//----- nvinfo : EIATTR_SW_WAR
	.align		4
.L_57:
        /*0058*/ 	.byte	0x04, 0x36
        /*005a*/ 	.short	(.L_59 - .L_58)
.L_58:
        /*005c*/ 	.word	0x00000008
.L_59:


//--------------------- .nv.info._Z11reductionV1Pii --------------------------
	.section	.nv.info._Z11reductionV1Pii,"",@"SHT_CUDA_INFO"
	.sectionflags	@""
	.align	4


	//----- nvinfo : EIATTR_CUDA_API_VERSION
	.align		4
        /*0000*/ 	.byte	0x04, 0x37
        /*0002*/ 	.short	(.L_61 - .L_60)
.L_60:
        /*0004*/ 	.word	0x00000082


	//----- nvinfo : EIATTR_KPARAM_INFO
	.align		4
.L_61:
        /*0008*/ 	.byte	0x04, 0x17
        /*000a*/ 	.short	(.L_63 - .L_62)
.L_62:
        /*000c*/ 	.word	0x00000000
        /*0010*/ 	.short	0x0001
        /*0012*/ 	.short	0x0008
        /*0014*/ 	.byte	0x00, 0xf0, 0x11, 0x00


	//----- nvinfo : EIATTR_KPARAM_INFO
	.align		4
.L_63:
        /*0018*/ 	.byte	0x04, 0x17
        /*001a*/ 	.short	(.L_65 - .L_64)
.L_64:
        /*001c*/ 	.word	0x00000000
        /*0020*/ 	.short	0x0000
        /*0022*/ 	.short	0x0000
        /*0024*/ 	.byte	0x00, 0xf5, 0x21, 0x00


	//----- nvinfo : EIATTR_SPARSE_MMA_MASK
	.align		4
.L_65:
        /*0028*/ 	.byte	0x03, 0x50
        /*002a*/ 	.short	0x0000


	//----- nvinfo : EIATTR_MAXREG_COUNT
	.align		4
        /*002c*/ 	.byte	0x03, 0x1b
        /*002e*/ 	.short	0x00ff


	//----- nvinfo : EIATTR_NUM_BARRIERS
	.align		4
        /*0030*/ 	.byte	0x02, 0x4c
        /*0032*/ 	.byte	0x01
	.zero		1


	//----- nvinfo : EIATTR_MERCURY_ISA_VERSION
	.align		4
        /*0034*/ 	.byte	0x03, 0x5f
        /*0036*/ 	.short	0x0101


	//----- nvinfo : EIATTR_VRC_CTA_INIT_COUNT
	.align		4
        /*0038*/ 	.byte	0x02, 0x4a
	.zero		1
	.zero		1


	//----- nvinfo : EIATTR_EXIT_INSTR_OFFSETS
	.align		4
        /*003c*/ 	.byte	0x04, 0x1c
        /*003e*/ 	.short	(.L_67 - .L_66)


	//   ....[0]....
.L_66:
        /*0040*/ 	.word	0x00000080


	//   ....[1]....
        /*0044*/ 	.word	0x000003a0


	//----- nvinfo : EIATTR_CRS_STACK_SIZE
	.align		4
.L_67:
        /*0048*/ 	.byte	0x04, 0x1e
        /*004a*/ 	.short	(.L_69 - .L_68)
.L_68:
        /*004c*/ 	.word	0x00000000


	//----- nvinfo : EIATTR_CBANK_PARAM_SIZE
	.align		4
.L_69:
        /*0050*/ 	.byte	0x03, 0x19
        /*0052*/ 	.short	0x000c


	//----- nvinfo : EIATTR_PARAM_CBANK
	.align		4
        /*0054*/ 	.byte	0x04, 0x0a
        /*0056*/ 	.short	(.L_71 - .L_70)
	.align		4
.L_70:
        /*0058*/ 	.word	index@(.nv.constant0._Z11reductionV1Pii)
        /*005c*/ 	.short	0x0380
        /*005e*/ 	.short	0x000c


	//----- nvinfo : EIATTR_SW_WAR
	.align		4
.L_71:
        /*0060*/ 	.byte	0x04, 0x36
        /*0062*/ 	.short	(.L_73 - .L_72)
.L_72:
        /*0064*/ 	.word	0x00000008
.L_73:


//--------------------- .nv.callgraph             --------------------------
	.section	.nv.callgraph,"",@"SHT_CUDA_CALLGRAPH"
	.align	4
	.sectionentsize	8
	.align		4
        /*0000*/ 	.word	0x00000000
	.align		4
        /*0004*/ 	.word	0xffffffff
	.align		4
        /*0008*/ 	.word	0x00000000
	.align		4
        /*000c*/ 	.word	0xfffffffe
	.align		4
        /*0010*/ 	.word	0x00000000
	.align		4
        /*0014*/ 	.word	0xfffffffd
	.align		4
        /*0018*/ 	.word	0x00000000
	.align		4
        /*001c*/ 	.word	0xfffffffc


//--------------------- .text._Z11reductionV4Pii  --------------------------
	.section	.text._Z11reductionV4Pii,"ax",@progbits
	.align	128
        .global         _Z11reductionV4Pii
        .type           _Z11reductionV4Pii,@function
        .size           _Z11reductionV4Pii,(.L_x_12 - _Z11reductionV4Pii)
        .other          _Z11reductionV4Pii,@"STO_CUDA_ENTRY STV_DEFAULT"
_Z11reductionV4Pii:
.text._Z11reductionV4Pii:
[----:B------:R-:W-:Y:S01]  /*0000*/  LDC R1, c[0x0][0x37c] ;  /* 0x0000df00ff017b82 */ /* 0x000fe20000000800 */
[----:B------:R-:W0:Y:S01]  /*0010*/  S2R R8, SR_TID.X ;  /* 0x0000000000087919 */ /* 0x000e220000002100 */
[----:B------:R-:W0:Y:S06]  /*0020*/  LDCU UR4, c[0x0][0x360] ;  /* 0x00006c00ff0477ac */ /* 0x000e2c0008000800 */
[----:B------:R-:W1:Y:S01]  /*0030*/  LDC.64 R2, c[0x0][0x380] ;  /* 0x0000e000ff027b82 */ /* 0x000e620000000a00 */
[----:B------:R-:W-:Y:S01]  /*0040*/  IMAD.MOV.U32 R0, RZ, RZ, RZ ;  /* 0x000000ffff007224 */ /* 0x000fe200078e00ff */
[----:B------:R-:W0:Y:S01]  /*0050*/  S2R R5, SR_CTAID.X ;  /* 0x0000000000057919 */ /* 0x000e220000002500 */
[----:B------:R-:W2:Y:S01]  /*0060*/  LDCU UR5, c[0x0][0x388] ;  /* 0x00007100ff0577ac */ /* 0x000ea20008000800 */
[----:B------:R-:W3:Y:S01]  /*0070*/  LDCU.64 UR6, c[0x0][0x358] ;  /* 0x00006b00ff0677ac */ /* 0x000ee20008000a00 */
[----:B0-----:R-:W-:-:S04]  /*0080*/  IMAD R5, R5, UR4, R8 ;  /* 0x0000000405057c24 */ /* 0x001fc8000f8e0208 */
[C---:B-1----:R-:W-:Y:S01]  /*0090*/  IMAD.WIDE R2, R5.reuse, 0x4, R2 ;  /* 0x0000000405027825 */ /* 0x042fe200078e0202 */
[----:B--2---:R-:W-:-:S13]  /*00a0*/  ISETP.GE.AND P0, PT, R5, UR5, PT ;  /* 0x0000000505007c0c */ /* 0x004fda000bf06270 */
[----:B---3--:R-:W2:Y:S01]  /*00b0*/  @!P0 LDG.E R0, desc[UR6][R2.64] ;  /* 0x0000000602008981 */ /* 0x008ea2000c1e1900 */
[----:B------:R-:W0:Y:S01]  /*00c0*/  S2UR UR5, SR_CgaCtaId ;  /* 0x00000000000579c3 */ /* 0x000e220000008800 */
[----:B------:R-:W-:Y:S01]  /*00d0*/  UMOV UR4, 0x400 ;  /* 0x0000040000047882 */ /* 0x000fe20000000000 */
[C---:B------:R-:W-:Y:S02]  /*00e0*/  ISETP.GT.U32.AND P1, PT, R8.reuse, 0xf, PT ;  /* 0x0000000f0800780c */ /* 0x040fe40003f24070 */
[C---:B------:R-:W-:Y:S02]  /*00f0*/  ISETP.GT.U32.AND P2, PT, R8.reuse, 0x7, PT ;  /* 0x000000070800780c */ /* 0x040fe40003f44070 */
[----:B------:R-:W-:Y:S01]  /*0100*/  ISETP.NE.OR P0, PT, R8, RZ, P0 ;  /* 0x000000ff0800720c */ /* 0x000fe20000705670 */
[----:B0-----:R-:W-:-:S06]  /*0110*/  ULEA UR4, UR5, UR4, 0x18 ;  /* 0x0000000405047291 */ /* 0x001fcc000f8ec0ff */
[----:B------:R-:W-:-:S05]  /*0120*/  LEA R5, R8, UR4, 0x2 ;  /* 0x0000000408057c11 */ /* 0x000fca000f8e10ff */
[----:B--2---:R-:W-:Y:S01]  /*0130*/  STS [R5], R0 ;  /* 0x0000000005007388 */ /* 0x004fe20000000800 */
[----:B------:R-:W-:Y:S06]  /*0140*/  BAR.SYNC.DEFER_BLOCKING 0x0 ;  /* 0x0000000000007b1d */ /* 0x000fec0000010000 */
[----:B------:R-:W-:Y:S04]  /*0150*/  @!P1 LDS R4, [R5+0x40] ;  /* 0x0000400005049984 */ /* 0x000fe80000000800 */
[----:B------:R-:W0:Y:S02]  /*0160*/  @!P1 LDS R7, [R5] ;  /* 0x0000000005079984 */ /* 0x000e240000000800 */
[----:B0-----:R-:W-:-:S05]  /*0170*/  @!P1 IMAD.IADD R4, R4, 0x1, R7 ;  /* 0x0000000104049824 */ /* 0x001fca00078e0207 */
[----:B------:R-:W-:Y:S01]  /*0180*/  @!P1 STS [R5], R4 ;  /* 0x0000000405009388 */ /* 0x000fe20000000800 */
[----:B------:R-:W-:Y:S01]  /*0190*/  BAR.SYNC.DEFER_BLOCKING 0x0 ;  /* 0x0000000000007b1d */ /* 0x000fe20000010000 */
[----:B------:R-:W-:-:S05]  /*01a0*/  ISETP.GT.U32.AND P1, PT, R8, 0x3, PT ;  /* 0x000000030800780c */ /* 0x000fca0003f24070 */
        /* <DEDUP_REMOVED lines=11> */
[----:B------:R-:W-:-:S05]  /*0260*/  ISETP.NE.AND P1, PT, R8, RZ, PT ;  /* 0x000000ff0800720c */ /* 0x000fca0003f25270 */
[----:B------:R-:W-:Y:S04]  /*0270*/  @!P2 LDS R4, [R5+0x8] ;  /* 0x000008000504a984 */ /* 0x000fe80000000800 */
[----:B------:R-:W0:Y:S02]  /*0280*/  @!P2 LDS R7, [R5] ;  /* 0x000000000507a984 */ /* 0x000e240000000800 */
[----:B0-----:R-:W-:-:S05]  /*0290*/  @!P2 IMAD.IADD R4, R4, 0x1, R7 ;  /* 0x000000010404a824 */ /* 0x001fca00078e0207 */
[----:B------:R-:W-:Y:S01]  /*02a0*/  @!P2 STS [R5], R4 ;  /* 0x000000040500a388 */ /* 0x000fe20000000800 */
[----:B------:R-:W-:Y:S06]  /*02b0*/  BAR.SYNC.DEFER_BLOCKING 0x0 ;  /* 0x0000000000007b1d */ /* 0x000fec0000010000 */
[----:B------:R-:W-:Y:S04]  /*02c0*/  @!P1 LDS R6, [UR4+0x4] ;  /* 0x00000404ff069984 */ /* 0x000fe80008000800 */
[----:B------:R-:W0:Y:S02]  /*02d0*/  @!P1 LDS R7, [R5] ;  /* 0x0000000005079984 */ /* 0x000e240000000800 */
[----:B0-----:R-:W-:-:S05]  /*02e0*/  @!P1 IMAD.IADD R6, R6, 0x1, R7 ;  /* 0x0000000106069824 */ /* 0x001fca00078e0207 */
[----:B------:R0:W-:Y:S01]  /*02f0*/  @!P1 STS [R5], R6 ;  /* 0x0000000605009388 */ /* 0x0001e20000000800 */
[----:B------:R-:W-:Y:S06]  /*0300*/  BAR.SYNC.DEFER_BLOCKING 0x0 ;  /* 0x0000000000007b1d */ /* 0x000fec0000010000 */
[----:B------:R-:W-:Y:S05]  /*0310*/  @P0 EXIT ;  /* 0x000000000000094d */ /* 0x000fea0003800000 */
[----:B0-----:R-:W0:Y:S04]  /*0320*/  LDS R5, [UR4] ;  /* 0x00000004ff057984 */ /* 0x001e280008000800 */
[----:B0-----:R-:W-:Y:S01]  /*0330*/  STG.E desc[UR6][R2.64], R5 ;  /* 0x0000000502007986 */ /* 0x001fe2000c101906 */
[----:B------:R-:W-:Y:S05]  /*0340*/  EXIT ;  /* 0x000000000000794d */ /* 0x000fea0003800000 */
.L_x_0:
[----:B------:R-:W-:-:S00]  /*0350*/  BRA `(.L_x_0) ;  /* 0xfffffffc00fc7947 */ /* 0x000fc0000383ffff */
[----:B------:R-:W-:-:S00]  /*0360*/  NOP ;  /* 0x0000000000007918 */ /* 0x000fc00000000000 */
        /* <DEDUP_REMOVED lines=9> */
.L_x_12:


//--------------------- .text._Z11reductionV3Pii  --------------------------
	.section	.text._Z11reductionV3Pii,"ax",@progbits
	.align	128
        .global         _Z11reductionV3Pii
        .type           _Z11reductionV3Pii,@function
        .size           _Z11reductionV3Pii,(.L_x_13 - _Z11reductionV3Pii)
        .other          _Z11reductionV3Pii,@"STO_CUDA_ENTRY STV_DEFAULT"
_Z11reductionV3Pii:
.text._Z11reductionV3Pii:
        /* <DEDUP_REMOVED lines=19> */
[--C-:B------:R-:W-:Y:S01]  /*0130*/  @!P2 IMAD R4, R10, 0x4, R5.reuse ;  /* 0x000000040a04a824 */ /* 0x100fe200078e0205 */
[----:B--2---:R-:W-:Y:S01]  /*0140*/  STS [R5], R0 ;  /* 0x0000000005007388 */ /* 0x004fe20000000800 */
[----:B------:R-:W-:Y:S06]  /*0150*/  BAR.SYNC.DEFER_BLOCKING 0x0 ;  /* 0x0000000000007b1d */ /* 0x000fec0000010000 */
[----:B------:R-:W-:Y:S04]  /*0160*/  @!P2 LDS R6, [R4+0x4] ;  /* 0x000004000406a984 */ /* 0x000fe80000000800 */
[----:B------:R-:W0:Y:S02]  /*0170*/  @!P2 LDS R7, [R4] ;  /* 0x000000000407a984 */ /* 0x000e240000000800 */
[----:B0-----:R-:W-:Y:S01]  /*0180*/  @!P2 IADD3 R7, PT, PT, R6, R7, RZ ;  /* 0x000000070607a210 */ /* 0x001fe20007ffe0ff */
[----:B------:R-:W-:-:S04]  /*0190*/  @!P1 IMAD R6, R10, 0xc, R5 ;  /* 0x0000000c0a069824 */ /* 0x000fc800078e0205 */
[----:B------:R-:W-:Y:S01]  /*01a0*/  @!P2 STS [R4], R7 ;  /* 0x000000070400a388 */ /* 0x000fe20000000800 */
[----:B------:R-:W-:Y:S01]  /*01b0*/  BAR.SYNC.DEFER_BLOCKING 0x0 ;  /* 0x0000000000007b1d */ /* 0x000fe20000010000 */
[----:B------:R-:W-:-:S13]  /*01c0*/  ISETP.GT.U32.AND P2, PT, R10, 0x1, PT ;  /* 0x000000010a00780c */ /* 0x000fda0003f44070 */
[----:B------:R-:W-:Y:S01]  /*01d0*/  @!P2 IMAD R5, R10, 0x1c, R5 ;  /* 0x0000001c0a05a824 */ /* 0x000fe200078e0205 */
        /* <DEDUP_REMOVED lines=8> */
[----:B0-----:R-:W-:-:S05]  /*0260*/  @!P2 IADD3 R0, PT, PT, R0, R11, RZ ;  /* 0x0000000b0000a210 */ /* 0x001fca0007ffe0ff */
[----:B------:R-:W-:Y:S01]  /*0270*/  @!P2 STS [R5], R0 ;  /* 0x000000000500a388 */ /* 0x000fe20000000800 */
[----:B------:R-:W-:Y:S06]  /*0280*/  BAR.SYNC.DEFER_BLOCKING 0x0 ;  /* 0x0000000000007b1d */ /* 0x000fec0000010000 */
[----:B------:R-:W-:Y:S04]  /*0290*/  @!P1 LDS R4, [UR4+0x20] ;  /* 0x00002004ff049984 */ /* 0x000fe80008000800 */
[----:B------:R-:W0:Y:S02]  /*02a0*/  @!P1 LDS R7, [UR4] ;  /* 0x00000004ff079984 */ /* 0x000e240008000800 */
[----:B0-----:R-:W-:-:S05]  /*02b0*/  @!P1 IMAD.IADD R4, R4, 0x1, R7 ;  /* 0x0000000104049824 */ /* 0x001fca00078e0207 */
[----:B------:R0:W-:Y:S01]  /*02c0*/  @!P1 STS [UR4], R4 ;  /* 0x00000004ff009988 */ /* 0x0001e20008000804 */
[----:B------:R-:W-:Y:S06]  /*02d0*/  BAR.SYNC.DEFER_BLOCKING 0x0 ;  /* 0x0000000000007b1d */ /* 0x000fec0000010000 */
[----:B------:R-:W-:Y:S05]  /*02e0*/  @P0 EXIT ;  /* 0x000000000000094d */ /* 0x000fea0003800000 */
[----:B------:R-:W1:Y:S04]  /*02f0*/  LDS R5, [UR4] ;  /* 0x00000004ff057984 */ /* 0x000e680008000800 */
[----:B-1----:R-:W-:Y:S01]  /*0300*/  STG.E desc[UR6][R2.64], R5 ;  /* 0x0000000502007986 */ /* 0x002fe2000c101906 */
[----:B------:R-:W-:Y:S05]  /*0310*/  EXIT ;  /* 0x000000000000794d */ /* 0x000fea0003800000 */
.L_x_1:
        /* <DEDUP_REMOVED lines=14> */
.L_x_13:


//--------------------- .text._Z11reductionV2Pii  --------------------------
	.section	.text._Z11reductionV2Pii,"ax",@progbits
	.align	128
        .global         _Z11reductionV2Pii
        .type           _Z11reductionV2Pii,@function
        .size           _Z11reductionV2Pii,(.L_x_14 - _Z11reductionV2Pii)
        .other          _Z11reductionV2Pii,@"STO_CUDA_ENTRY STV_DEFAULT"
_Z11reductionV2Pii:
.text._Z11reductionV2Pii:
        /* <DEDUP_REMOVED lines=14> */
[C---:B------:R-:W-:Y:S02]  /*00e0*/  LOP3.LUT R4, R8.reuse, 0x1, RZ, 0xc0, !PT ;  /* 0x0000000108047812 */ /* 0x040fe400078ec0ff */
[----:B------:R-:W-:Y:S02]  /*00f0*/  LOP3.LUT P1, RZ, R8, 0x3, RZ, 0xc0, !PT ;  /* 0x0000000308ff7812 */ /* 0x000fe4000782c0ff */
[----:B------:R-:W-:Y:S02]  /*0100*/  ISETP.NE.U32.AND P2, PT, R4, 0x1, PT ;  /* 0x000000010400780c */ /* 0x000fe40003f45070 */
[----:B------:R-:W-:Y:S01]  /*0110*/  ISETP.NE.OR P0, PT, R8, RZ, P0 ;  /* 0x000000ff0800720c */ /* 0x000fe20000705670 */
[----:B0-----:R-:W-:-:S06]  /*0120*/  ULEA UR4, UR5, UR4, 0x18 ;  /* 0x0000000405047291 */ /* 0x001fcc000f8ec0ff */
[----:B------:R-:W-:-:S05]  /*0130*/  LEA R5, R8, UR4, 0x2 ;  /* 0x0000000408057c11 */ /* 0x000fca000f8e10ff */
[----:B--2---:R-:W-:Y:S01]  /*0140*/  STS [R5], R0 ;  /* 0x0000000005007388 */ /* 0x004fe20000000800 */
[----:B------:R-:W-:Y:S06]  /*0150*/  BAR.SYNC.DEFER_BLOCKING 0x0 ;  /* 0x0000000000007b1d */ /* 0x000fec0000010000 */
[----:B------:R-:W-:Y:S04]  /*0160*/  @P2 LDS R4, [R5+0x4] ;  /* 0x0000040005042984 */ /* 0x000fe80000000800 */
[----:B------:R-:W0:Y:S02]  /*0170*/  @P2 LDS R7, [R5] ;  /* 0x0000000005072984 */ /* 0x000e240000000800 */
[----:B0-----:R-:W-:-:S05]  /*0180*/  @P2 IMAD.IADD R4, R4, 0x1, R7 ;  /* 0x0000000104042824 */ /* 0x001fca00078e0207 */
[----:B------:R-:W-:Y:S01]  /*0190*/  @P2 STS [R5], R4 ;  /* 0x0000000405002388 */ /* 0x000fe20000000800 */
[----:B------:R-:W-:Y:S01]  /*01a0*/  BAR.SYNC.DEFER_BLOCKING 0x0 ;  /* 0x0000000000007b1d */ /* 0x000fe20000010000 */
[----:B------:R-:W-:-:S05]  /*01b0*/  LOP3.LUT P2, RZ, R8, 0x7, RZ, 0xc0, !PT ;  /* 0x0000000708ff7812 */ /* 0x000fca000784c0ff */
[----:B------:R-:W-:Y:S04]  /*01c0*/  @!P1 LDS R6, [R5+0x8] ;  /* 0x0000080005069984 */ /* 0x000fe80000000800 */
[----:B------:R-:W0:Y:S02]  /*01d0*/  @!P1 LDS R7, [R5] ;  /* 0x0000000005079984 */ /* 0x000e240000000800 */
[----:B0-----:R-:W-:-:S05]  /*01e0*/  @!P1 IMAD.IADD R6, R6, 0x1, R7 ;  /* 0x0000000106069824 */ /* 0x001fca00078e0207 */
[----:B------:R-:W-:Y:S01]  /*01f0*/  @!P1 STS [R5], R6 ;  /* 0x0000000605009388 */ /* 0x000fe20000000800 */
[----:B------:R-:W-:Y:S01]  /*0200*/  BAR.SYNC.DEFER_BLOCKING 0x0 ;  /* 0x0000000000007b1d */ /* 0x000fe20000010000 */
[----:B------:R-:W-:-:S05]  /*0210*/  LOP3.LUT P1, RZ, R8, 0xf, RZ, 0xc0, !PT ;  /* 0x0000000f08ff7812 */ /* 0x000fca000782c0ff */
[----:B------:R-:W-:Y:S04]  /*0220*/  @!P2 LDS R0, [R5+0x10] ;  /* 0x000010000500a984 */ /* 0x000fe80000000800 */
[----:B------:R-:W0:Y:S02]  /*0230*/  @!P2 LDS R7, [R5] ;  /* 0x000000000507a984 */ /* 0x000e240000000800 */
[----:B0-----:R-:W-:-:S05]  /*0240*/  @!P2 IMAD.IADD R0, R0, 0x1, R7 ;  /* 0x000000010000a824 */ /* 0x001fca00078e0207 */
[----:B------:R-:W-:Y:S01]  /*0250*/  @!P2 STS [R5], R0 ;  /* 0x000000000500a388 */ /* 0x000fe20000000800 */
[----:B------:R-:W-:Y:S06]  /*0260*/  BAR.SYNC.DEFER_BLOCKING 0x0 ;  /* 0x0000000000007b1d */ /* 0x000fec0000010000 */
[----:B------:R-:W-:Y:S04]  /*0270*/  @!P1 LDS R4, [R5+0x20] ;  /* 0x0000200005049984 */ /* 0x000fe80000000800 */
        /* <DEDUP_REMOVED lines=8> */
.L_x_2:
        /* <DEDUP_REMOVED lines=16> */
.L_x_14:


//--------------------- .text._Z11reductionV1Pii  --------------------------
	.section	.text._Z11reductionV1Pii,"ax",@progbits
	.align	128
        .global         _Z11reductionV1Pii
        .type           _Z11reductionV1Pii,@function
        .size           _Z11reductionV1Pii,(.L_x_15 - _Z11reductionV1Pii)
        .other          _Z11reductionV1Pii,@"STO_CUDA_ENTRY STV_DEFAULT"
_Z11reductionV1Pii:
.text._Z11reductionV1Pii:
[----:B------:R-:W-:Y:S01]  /*0000*/  LDC R1, c[0x0][0x37c] ;  /* 0x0000df00ff017b82 */ /* 0x000fe20000000800 */
[----:B------:R-:W0:Y:S07]  /*0010*/  S2R R0, SR_TID.X ;  /* 0x0000000000007919 */ /* 0x000e2e0000002100 */
[----:B------:R-:W1:Y:S01]  /*0020*/  S2UR UR4, SR_CTAID.X ;  /* 0x00000000000479c3 */ /* 0x000e620000002500 */
[----:B------:R-:W1:Y:S01]  /*0030*/  LDCU UR5, c[0x0][0x360] ;  /* 0x00006c00ff0577ac */ /* 0x000e620008000800 */
[----:B------:R-:W2:Y:S01]  /*0040*/  LDCU UR6, c[0x0][0x388] ;  /* 0x00007100ff0677ac */ /* 0x000ea20008000800 */
[----:B-1----:R-:W-:-:S06]  /*0050*/  UIMAD UR4, UR5, UR4, URZ ;  /* 0x00000004050472a4 */ /* 0x002fcc000f8e02ff */
[----:B0-----:R-:W-:-:S05]  /*0060*/  VIADD R5, R0, UR4 ;  /* 0x0000000400057c36 */ /* 0x001fca0008000000 */
[----:B--2---:R-:W-:-:S13]  /*0070*/  ISETP.GE.AND P0, PT, R5, UR6, PT ;  /* 0x0000000605007c0c */ /* 0x004fda000bf06270 */
[----:B------:R-:W-:Y:S05]  /*0080*/  @P0 EXIT ;  /* 0x000000000000094d */ /* 0x000fea0003800000 */
[----:B------:R-:W-:Y:S01]  /*0090*/  UIADD3 UR4, UPT, UPT, UR4, UR5, URZ ;  /* 0x0000000504047290 */ /* 0x000fe2000fffe0ff */
[----:B------:R-:W0:Y:S01]  /*00a0*/  LDC.64 R2, c[0x0][0x380] ;  /* 0x0000e000ff027b82 */ /* 0x000e220000000a00 */
[C---:B------:R-:W-:Y:S01]  /*00b0*/  VIADD R4, R5.reuse, 0x1 ;  /* 0x0000000105047836 */ /* 0x040fe20000000000 */
[C---:B------:R-:W-:Y:S01]  /*00c0*/  LOP3.LUT P0, RZ, R0.reuse, 0x3, RZ, 0xc0, !PT ;  /* 0x0000000300ff7812 */ /* 0x040fe2000780c0ff */
[C---:B------:R-:W-:Y:S01]  /*00d0*/  VIADD R6, R5.reuse, 0x4 ;  /* 0x0000000405067836 */ /* 0x040fe20000000000 */
[C---:B------:R-:W-:Y:S01]  /*00e0*/  LOP3.LUT P3, RZ, R0.reuse, 0x7, RZ, 0xc0, !PT ;  /* 0x0000000700ff7812 */ /* 0x040fe2000786c0ff */
[C---:B------:R-:W-:Y:S01]  /*00f0*/  VIADD R7, R5.reuse, 0x8 ;  /* 0x0000000805077836 */ /* 0x040fe20000000000 */
[----:B------:R-:W-:Y:S01]  /*0100*/  LOP3.LUT P2, RZ, R0, 0xf, RZ, 0xc0, !PT ;  /* 0x0000000f00ff7812 */ /* 0x000fe2000784c0ff */
[----:B------:R-:W1:Y:S01]  /*0110*/  LDCU.64 UR6, c[0x0][0x358] ;  /* 0x00006b00ff0677ac */ /* 0x000e620008000a00 */
[----:B------:R-:W-:Y:S01]  /*0120*/  ISETP.GE.U32.AND P1, PT, R4, UR4, PT ;  /* 0x0000000404007c0c */ /* 0x000fe2000bf26070 */
[----:B------:R-:W-:Y:S01]  /*0130*/  VIADD R4, R5, 0x2 ;  /* 0x0000000205047836 */ /* 0x000fe20000000000 */
[----:B------:R-:W-:Y:S01]  /*0140*/  LOP3.LUT R0, R0, 0x1, RZ, 0xc0, !PT ;  /* 0x0000000100007812 */ /* 0x000fe200078ec0ff */
[----:B------:R-:W-:Y:S01]  /*0150*/  BSSY.RECONVERGENT B0, `(.L_x_3) ;  /* 0x000000b000007945 */ /* 0x000fe20003800200 */
[----:B------:R-:W-:-:S02]  /*0160*/  ISETP.GE.U32.OR P3, PT, R6, UR4, P3 ;  /* 0x0000000406007c0c */ /* 0x000fc40009f66470 */
[----:B------:R-:W-:Y:S02]  /*0170*/  ISETP.EQ.U32.OR P1, PT, R0, 0x1, P1 ;  /* 0x000000010000780c */ /* 0x000fe40000f22470 */
[----:B------:R-:W-:Y:S02]  /*0180*/  ISETP.GE.U32.OR P0, PT, R4, UR4, P0 ;  /* 0x0000000404007c0c */ /* 0x000fe40008706470 */
[----:B------:R-:W-:Y:S01]  /*0190*/  ISETP.GE.U32.OR P2, PT, R7, UR4, P2 ;  /* 0x0000000407007c0c */ /* 0x000fe20009746470 */
[----:B0-----:R-:W-:-:S08]  /*01a0*/  IMAD.WIDE R2, R5, 0x4, R2 ;  /* 0x0000000405027825 */ /* 0x001fd000078e0202 */
[----:B-1----:R-:W-:Y:S05]  /*01b0*/  @P1 BRA `(.L_x_4) ;  /* 0x0000000000101947 */ /* 0x002fea0003800000 */
[----:B------:R-:W2:Y:S04]  /*01c0*/  LDG.E R0, desc[UR6][R2.64+0x4] ;  /* 0x0000040602007981 */ /* 0x000ea8000c1e1900 */
[----:B------:R-:W2:Y:S02]  /*01d0*/  LDG.E R5, desc[UR6][R2.64] ;  /* 0x0000000602057981 */ /* 0x000ea4000c1e1900 */
[----:B--2---:R-:W-:-:S05]  /*01e0*/  IMAD.IADD R5, R0, 0x1, R5 ;  /* 0x0000000100057824 */ /* 0x004fca00078e0205 */
[----:B------:R0:W-:Y:S02]  /*01f0*/  STG.E desc[UR6][R2.64], R5 ;  /* 0x0000000502007986 */ /* 0x0001e4000c101906 */
.L_x_4:
[----:B------:R-:W-:Y:S05]  /*0200*/  BSYNC.RECONVERGENT B0 ;  /* 0x0000000000007941 */ /* 0x000fea0003800200 */
.L_x_3:
[----:B------:R-:W-:Y:S06]  /*0210*/  BAR.SYNC.DEFER_BLOCKING 0x0 ;  /* 0x0000000000007b1d */ /* 0x000fec0000010000 */
[----:B------:R-:W-:Y:S04]  /*0220*/  BSSY.RECONVERGENT B0, `(.L_x_5) ;  /* 0x0000006000007945 */ /* 0x000fe80003800200 */
[----:B------:R-:W-:Y:S05]  /*0230*/  @P0 BRA `(.L_x_6) ;  /* 0x0000000000100947 */ /* 0x000fea0003800000 */
[----:B------:R-:W2:Y:S04]  /*0240*/  LDG.E R0, desc[UR6][R2.64+0x8] ;  /* 0x0000080602007981 */ /* 0x000ea8000c1e1900 */
[----:B0-----:R-:W2:Y:S02]  /*0250*/  LDG.E R5, desc[UR6][R2.64] ;  /* 0x0000000602057981 */ /* 0x001ea4000c1e1900 */
[----:B--2---:R-:W-:-:S05]  /*0260*/  IMAD.IADD R5, R0, 0x1, R5 ;  /* 0x0000000100057824 */ /* 0x004fca00078e0205 */
[----:B------:R1:W-:Y:S02]  /*0270*/  STG.E desc[UR6][R2.64], R5 ;  /* 0x0000000502007986 */ /* 0x0003e4000c101906 */
.L_x_6:
[----:B------:R-:W-:Y:S05]  /*0280*/  BSYNC.RECONVERGENT B0 ;  /* 0x0000000000007941 */ /* 0x000fea0003800200 */
.L_x_5:
[----:B------:R-:W-:Y:S06]  /*0290*/  BAR.SYNC.DEFER_BLOCKING 0x0 ;  /* 0x0000000000007b1d */ /* 0x000fec0000010000 */
[----:B------:R-:W-:Y:S04]  /*02a0*/  BSSY.RECONVERGENT B0, `(.L_x_7) ;  /* 0x0000006000007945 */ /* 0x000fe80003800200 */
[----:B------:R-:W-:Y:S05]  /*02b0*/  @P3 BRA `(.L_x_8) ;  /* 0x0000000000103947 */ /* 0x000fea0003800000 */
[----:B------:R-:W2:Y:S04]  /*02c0*/  LDG.E R0, desc[UR6][R2.64+0x10] ;  /* 0x0000100602007981 */ /* 0x000ea8000c1e1900 */
[----:B01----:R-:W2:Y:S02]  /*02d0*/  LDG.E R5, desc[UR6][R2.64] ;  /* 0x0000000602057981 */ /* 0x003ea4000c1e1900 */
[----:B--2---:R-:W-:-:S05]  /*02e0*/  IMAD.IADD R5, R0, 0x1, R5 ;  /* 0x0000000100057824 */ /* 0x004fca00078e0205 */
[----:B------:R2:W-:Y:S02]  /*02f0*/  STG.E desc[UR6][R2.64], R5 ;  /* 0x0000000502007986 */ /* 0x0005e4000c101906 */
.L_x_8:
[----:B------:R-:W-:Y:S05]  /*0300*/  BSYNC.RECONVERGENT B0 ;  /* 0x0000000000007941 */ /* 0x000fea0003800200 */
.L_x_7:
[----:B------:R-:W-:Y:S06]  /*0310*/  BAR.SYNC.DEFER_BLOCKING 0x0 ;  /* 0x0000000000007b1d */ /* 0x000fec0000010000 */
[----:B------:R-:W-:Y:S04]  /*0320*/  BSSY.RECONVERGENT B0, `(.L_x_9) ;  /* 0x0000006000007945 */ /* 0x000fe80003800200 */
[----:B------:R-:W-:Y:S05]  /*0330*/  @P2 BRA `(.L_x_10) ;  /* 0x0000000000102947 */ /* 0x000fea0003800000 */
[----:B------:R-:W3:Y:S04]  /*0340*/  LDG.E R0, desc[UR6][R2.64+0x20] ;  /* 0x0000200602007981 */ /* 0x000ee8000c1e1900 */
[----:B012---:R-:W3:Y:S02]  /*0350*/  LDG.E R5, desc[UR6][R2.64] ;  /* 0x0000000602057981 */ /* 0x007ee4000c1e1900 */
[----:B---3--:R-:W-:-:S05]  /*0360*/  IMAD.IADD R5, R0, 0x1, R5 ;  /* 0x0000000100057824 */ /* 0x008fca00078e0205 */
[----:B------:R3:W-:Y:S02]  /*0370*/  STG.E desc[UR6][R2.64], R5 ;  /* 0x0000000502007986 */ /* 0x0007e4000c101906 */
.L_x_10:
[----:B------:R-:W-:Y:S05]  /*0380*/  BSYNC.RECONVERGENT B0 ;  /* 0x0000000000007941 */ /* 0x000fea0003800200 */
.L_x_9:
[----:B------:R-:W-:Y:S06]  /*0390*/  BAR.SYNC.DEFER_BLOCKING 0x0 ;  /* 0x0000000000007b1d */ /* 0x000fec0000010000 */
[----:B------:R-:W-:Y:S05]  /*03a0*/  EXIT ;  /* 0x000000000000794d */ /* 0x000fea0003800000 */
.L_x_11:
        /* <DEDUP_REMOVED lines=13> */
.L_x_15:


//--------------------- .nv.shared._Z11reductionV4Pii --------------------------
	.section	.nv.shared._Z11reductionV4Pii,"aw",@nobits
	.sectionflags	@""
	.align	4
.nv.shared._Z11reductionV4Pii:
	.zero		1088


//--------------------- .nv.shared.reserved.0     --------------------------
	.section	.nv.shared.reserved.0,"aw",@nobits
	.weak		__nv_reservedSMEM_offset_0_alias
	.size		__nv_reservedSMEM_offset_0_alias, 0, 64
	.other		__nv_reservedSMEM_offset_0_alias,@"STO_CUDA_RESERVED_SHARED STV_DEFAULT"
__nv_reservedSMEM_offset_0_alias:
	.zero		0
	.zero		64


//--------------------- .nv.shared._Z11reductionV3Pii --------------------------
	.section	.nv.shared._Z11reductionV3Pii,"aw",@nobits
	.sectionflags	@""
	.align	4
.nv.shared._Z11reductionV3Pii:
	.zero		1088


//--------------------- .nv.shared._Z11reductionV2Pii --------------------------
	.section	.nv.shared._Z11reductionV2Pii,"aw",@nobits
	.sectionflags	@""
	.align	4
.nv.shared._Z11reductionV2Pii:
	.zero		1088


//--------------------- .nv.constant0._Z11reductionV4Pii --------------------------
	.section	.nv.constant0._Z11reductionV4Pii,"a",@progbits
	.sectionflags	@""
	.align	4
.nv.constant0._Z11reductionV4Pii:
	.zero		908


//--------------------- .nv.constant0._Z11reductionV3Pii --------------------------
	.section	.nv.constant0._Z11reductionV3Pii,"a",@progbits
	.sectionflags	@""
	.align	4
.nv.constant0._Z11reductionV3Pii:
	.zero		908


//--------------------- .nv.constant0._Z11reductionV2Pii --------------------------
	.section	.nv.constant0._Z11reductionV2Pii,"a",@progbits
	.sectionflags	@""
	.align	4
.nv.constant0._Z11reductionV2Pii:
	.zero		908


//--------------------- .nv.constant0._Z11reductionV1Pii --------------------------
	.section	.nv.constant0._Z11reductionV1Pii,"a",@progbits
	.sectionflags	@""
	.align	4
.nv.constant0._Z11reductionV1Pii:
	.zero		908


//--------------------- SYMBOLS --------------------------

	.type		.nv.reservedSmem.offset0,@object
	.size		.nv.reservedSmem.offset0,0x4
	.type		.nv.reservedSmem.cap,@object
	.size		.nv.reservedSmem.cap,0x4
